//
// Generated by NVIDIA NVVM Compiler
//
// Compiler Build ID: CL-36424714
// Cuda compilation tools, release 13.0, V13.0.88
// Based on NVVM 20.0.0
//

.version 9.0
.target sm_100
.address_size 64

	// .globl	_Z10kernelMainP11observationP7clusterPiS3_S3_

.visible .entry _Z10kernelMainP11observationP7clusterPiS3_S3_(
	.param .u64 .ptr .align 1 _Z10kernelMainP11observationP7clusterPiS3_S3__param_0,
	.param .u64 .ptr .align 1 _Z10kernelMainP11observationP7clusterPiS3_S3__param_1,
	.param .u64 .ptr .align 1 _Z10kernelMainP11observationP7clusterPiS3_S3__param_2,
	.param .u64 .ptr .align 1 _Z10kernelMainP11observationP7clusterPiS3_S3__param_3,
	.param .u64 .ptr .align 1 _Z10kernelMainP11observationP7clusterPiS3_S3__param_4
)
{
	.reg .pred 	%p<27>;
	.reg .b32 	%r<74>;
	.reg .b32 	%f<117>;
	.reg .b64 	%rd<26>;

	ld.param.u64 	%rd9, [_Z10kernelMainP11observationP7clusterPiS3_S3__param_0];
	ld.param.u64 	%rd10, [_Z10kernelMainP11observationP7clusterPiS3_S3__param_1];
	ld.param.u64 	%rd7, [_Z10kernelMainP11observationP7clusterPiS3_S3__param_2];
	ld.param.u64 	%rd11, [_Z10kernelMainP11observationP7clusterPiS3_S3__param_3];
	ld.param.u64 	%rd8, [_Z10kernelMainP11observationP7clusterPiS3_S3__param_4];
	cvta.to.global.u64 	%rd1, %rd10;
	cvta.to.global.u64 	%rd2, %rd9;
	cvta.to.global.u64 	%rd12, %rd11;
	mov.u32 	%r25, %tid.x;
	mov.u32 	%r26, %ctaid.x;
	mov.u32 	%r27, %ntid.x;
	mad.lo.s32 	%r1, %r26, %r27, %r25;
	ld.global.u32 	%r28, [%rd12];
	setp.ge.s32 	%p1, %r1, %r28;
	@%p1 bra 	$L__BB0_15;
	cvta.to.global.u64 	%rd13, %rd7;
	ld.global.u32 	%r2, [%rd13];
	setp.lt.s32 	%p2, %r2, 1;
	mov.b32 	%r73, -1;
	@%p2 bra 	$L__BB0_13;
	mul.wide.s32 	%rd14, %r1, 12;
	add.s64 	%rd15, %rd2, %rd14;
	ld.global.f32 	%f1, [%rd15];
	ld.global.f32 	%f2, [%rd15+4];
	and.b32  	%r3, %r2, 7;
	setp.lt.u32 	%p3, %r2, 8;
	mov.f32 	%f114, 0f7F800000;
	mov.b32 	%r73, -1;
	mov.b32 	%r68, 0;
	@%p3 bra 	$L__BB0_5;
	and.b32  	%r68, %r2, 2147483640;
	add.s64 	%rd25, %rd1, 64;
	mov.f32 	%f114, 0f7F800000;
	mov.b32 	%r73, -1;
	mov.b32 	%r62, 0;
$L__BB0_4:
	.pragma "nounroll";
	ld.global.v2.f32 	{%f12, %f13}, [%rd25+-64];
	sub.f32 	%f14, %f12, %f1;
	sub.f32 	%f15, %f13, %f2;
	mul.f32 	%f16, %f15, %f15;
	fma.rn.f32 	%f17, %f14, %f14, %f16;
	setp.lt.f32 	%p4, %f17, %f114;
	selp.f32 	%f18, %f17, %f114, %p4;
	selp.b32 	%r35, %r62, %r73, %p4;
	ld.global.v2.f32 	{%f19, %f20}, [%rd25+-48];
	sub.f32 	%f21, %f19, %f1;
	sub.f32 	%f22, %f20, %f2;
	mul.f32 	%f23, %f22, %f22;
	fma.rn.f32 	%f24, %f21, %f21, %f23;
	setp.lt.f32 	%p5, %f24, %f18;
	selp.f32 	%f25, %f24, %f18, %p5;
	add.s32 	%r36, %r62, 1;
	selp.b32 	%r37, %r36, %r35, %p5;
	ld.global.v2.f32 	{%f26, %f27}, [%rd25+-32];
	sub.f32 	%f28, %f26, %f1;
	sub.f32 	%f29, %f27, %f2;
	mul.f32 	%f30, %f29, %f29;
	fma.rn.f32 	%f31, %f28, %f28, %f30;
	setp.lt.f32 	%p6, %f31, %f25;
	selp.f32 	%f32, %f31, %f25, %p6;
	add.s32 	%r38, %r62, 2;
	selp.b32 	%r39, %r38, %r37, %p6;
	ld.global.v2.f32 	{%f33, %f34}, [%rd25+-16];
	sub.f32 	%f35, %f33, %f1;
	sub.f32 	%f36, %f34, %f2;
	mul.f32 	%f37, %f36, %f36;
	fma.rn.f32 	%f38, %f35, %f35, %f37;
	setp.lt.f32 	%p7, %f38, %f32;
	selp.f32 	%f39, %f38, %f32, %p7;
	add.s32 	%r40, %r62, 3;
	selp.b32 	%r41, %r40, %r39, %p7;
	ld.global.v2.f32 	{%f40, %f41}, [%rd25];
	sub.f32 	%f42, %f40, %f1;
	sub.f32 	%f43, %f41, %f2;
	mul.f32 	%f44, %f43, %f43;
	fma.rn.f32 	%f45, %f42, %f42, %f44;
	setp.lt.f32 	%p8, %f45, %f39;
	selp.f32 	%f46, %f45, %f39, %p8;
	add.s32 	%r42, %r62, 4;
	selp.b32 	%r43, %r42, %r41, %p8;
	ld.global.v2.f32 	{%f47, %f48}, [%rd25+16];
	sub.f32 	%f49, %f47, %f1;
	sub.f32 	%f50, %f48, %f2;
	mul.f32 	%f51, %f50, %f50;
	fma.rn.f32 	%f52, %f49, %f49, %f51;
	setp.lt.f32 	%p9, %f52, %f46;
	selp.f32 	%f53, %f52, %f46, %p9;
	add.s32 	%r44, %r62, 5;
	selp.b32 	%r45, %r44, %r43, %p9;
	ld.global.v2.f32 	{%f54, %f55}, [%rd25+32];
	sub.f32 	%f56, %f54, %f1;
	sub.f32 	%f57, %f55, %f2;
	mul.f32 	%f58, %f57, %f57;
	fma.rn.f32 	%f59, %f56, %f56, %f58;
	setp.lt.f32 	%p10, %f59, %f53;
	selp.f32 	%f60, %f59, %f53, %p10;
	add.s32 	%r46, %r62, 6;
	selp.b32 	%r47, %r46, %r45, %p10;
	ld.global.v2.f32 	{%f61, %f62}, [%rd25+48];
	sub.f32 	%f63, %f61, %f1;
	sub.f32 	%f64, %f62, %f2;
	mul.f32 	%f65, %f64, %f64;
	fma.rn.f32 	%f66, %f63, %f63, %f65;
	setp.lt.f32 	%p11, %f66, %f60;
	selp.f32 	%f114, %f66, %f60, %p11;
	add.s32 	%r48, %r62, 7;
	selp.b32 	%r73, %r48, %r47, %p11;
	add.s64 	%rd25, %rd25, 128;
	add.s32 	%r62, %r62, 8;
	setp.ne.s32 	%p12, %r62, %r68;
	@%p12 bra 	$L__BB0_4;
$L__BB0_5:
	setp.eq.s32 	%p13, %r3, 0;
	@%p13 bra 	$L__BB0_13;
	and.b32  	%r12, %r2, 3;
	setp.lt.u32 	%p14, %r3, 4;
	@%p14 bra 	$L__BB0_8;
	mul.wide.u32 	%rd16, %r68, 16;
	add.s64 	%rd17, %rd1, %rd16;
	ld.global.v2.f32 	{%f67, %f68}, [%rd17];
	sub.f32 	%f69, %f67, %f1;
	sub.f32 	%f70, %f68, %f2;
	mul.f32 	%f71, %f70, %f70;
	fma.rn.f32 	%f72, %f69, %f69, %f71;
	setp.lt.f32 	%p15, %f72, %f114;
	selp.f32 	%f73, %f72, %f114, %p15;
	selp.b32 	%r50, %r68, %r73, %p15;
	add.s32 	%r51, %r68, 1;
	ld.global.v2.f32 	{%f74, %f75}, [%rd17+16];
	sub.f32 	%f76, %f74, %f1;
	sub.f32 	%f77, %f75, %f2;
	mul.f32 	%f78, %f77, %f77;
	fma.rn.f32 	%f79, %f76, %f76, %f78;
	setp.lt.f32 	%p16, %f79, %f73;
	selp.f32 	%f80, %f79, %f73, %p16;
	selp.b32 	%r52, %r51, %r50, %p16;
	add.s32 	%r53, %r68, 2;
	ld.global.v2.f32 	{%f81, %f82}, [%rd17+32];
	sub.f32 	%f83, %f81, %f1;
	sub.f32 	%f84, %f82, %f2;
	mul.f32 	%f85, %f84, %f84;
	fma.rn.f32 	%f86, %f83, %f83, %f85;
	setp.lt.f32 	%p17, %f86, %f80;
	selp.f32 	%f87, %f86, %f80, %p17;
	selp.b32 	%r54, %r53, %r52, %p17;
	add.s32 	%r55, %r68, 3;
	ld.global.v2.f32 	{%f88, %f89}, [%rd17+48];
	sub.f32 	%f90, %f88, %f1;
	sub.f32 	%f91, %f89, %f2;
	mul.f32 	%f92, %f91, %f91;
	fma.rn.f32 	%f93, %f90, %f90, %f92;
	setp.lt.f32 	%p18, %f93, %f87;
	selp.f32 	%f114, %f93, %f87, %p18;
	selp.b32 	%r73, %r55, %r54, %p18;
	add.s32 	%r68, %r68, 4;
$L__BB0_8:
	setp.eq.s32 	%p19, %r12, 0;
	@%p19 bra 	$L__BB0_13;
	setp.eq.s32 	%p20, %r12, 1;
	@%p20 bra 	$L__BB0_11;
	mul.wide.u32 	%rd18, %r68, 16;
	add.s64 	%rd19, %rd1, %rd18;
	ld.global.v2.f32 	{%f94, %f95}, [%rd19];
	sub.f32 	%f96, %f94, %f1;
	sub.f32 	%f97, %f95, %f2;
	mul.f32 	%f98, %f97, %f97;
	fma.rn.f32 	%f99, %f96, %f96, %f98;
	setp.lt.f32 	%p21, %f99, %f114;
	selp.f32 	%f100, %f99, %f114, %p21;
	selp.b32 	%r57, %r68, %r73, %p21;
	add.s32 	%r58, %r68, 1;
	ld.global.v2.f32 	{%f101, %f102}, [%rd19+16];
	sub.f32 	%f103, %f101, %f1;
	sub.f32 	%f104, %f102, %f2;
	mul.f32 	%f105, %f104, %f104;
	fma.rn.f32 	%f106, %f103, %f103, %f105;
	setp.lt.f32 	%p22, %f106, %f100;
	selp.f32 	%f114, %f106, %f100, %p22;
	selp.b32 	%r73, %r58, %r57, %p22;
	add.s32 	%r68, %r68, 2;
$L__BB0_11:
	and.b32  	%r59, %r2, 1;
	setp.eq.b32 	%p23, %r59, 1;
	not.pred 	%p24, %p23;
	@%p24 bra 	$L__BB0_13;
	mul.wide.u32 	%rd20, %r68, 16;
	add.s64 	%rd21, %rd1, %rd20;
	ld.global.v2.f32 	{%f107, %f108}, [%rd21];
	sub.f32 	%f109, %f107, %f1;
	sub.f32 	%f110, %f108, %f2;
	mul.f32 	%f111, %f110, %f110;
	fma.rn.f32 	%f112, %f109, %f109, %f111;
	setp.lt.f32 	%p25, %f112, %f114;
	selp.b32 	%r73, %r68, %r73, %p25;
$L__BB0_13:
	mul.wide.s32 	%rd22, %r1, 12;
	add.s64 	%rd23, %rd2, %rd22;
	add.s64 	%rd6, %rd23, 8;
	ld.global.u32 	%r60, [%rd23+8];
	setp.eq.s32 	%p26, %r73, %r60;
	@%p26 bra 	$L__BB0_15;
	st.global.u32 	[%rd6], %r73;
	cvta.to.global.u64 	%rd24, %rd8;
	atom.global.add.u32 	%r61, [%rd24], 1;
$L__BB0_15:
	ret;

}


// ===== COMPILED SASS (sm_100) =====

	.target	sm_100

	.elftype	@"ET_EXEC"


//--------------------- .note.nv.tkinfo           --------------------------
	.section	.note.nv.tkinfo,"",@"SHT_NOTE"
	.sectionflags	@"SHF_NOTE_NV_TKINFO"
	.tkinfo
        /*0018*/ 	.word	0x00000002
        /*0030*/ 	.string	""
        /*0030*/ 	.string	"ptxas"
        /*0030*/ 	.string	"Cuda compilation tools, release 13.0, V13.0.88"
        /*0030*/ 	.string	"Build cuda_13.0.r13.0/compiler.36424714_0"
        /*0030*/ 	.string	"-arch sm_100 -m 64 "



//--------------------- .note.nv.cuinfo           --------------------------
	.section	.note.nv.cuinfo,"",@"SHT_NOTE"
	.sectionflags	@"SHF_NOTE_NV_CUINFO"
        /*0018*/ 	.short	0x0002
        /*001a*/ 	.short	0x0064
        /*001c*/ 	.short	0x0082
	.zero		2


//--------------------- .nv.info                  --------------------------
	.section	.nv.info,"",@"SHT_CUDA_INFO"
	.align	4


	//----- nvinfo : EIATTR_REGCOUNT
	.align		4
        /*0000*/ 	.byte	0x04, 0x2f
        /*0002*/ 	.short	(.L_1 - .L_0)
	.align		4
.L_0:
        /*0004*/ 	.word	index@(_Z10kernelMainP11observationP7clusterPiS3_S3_)
        /*0008*/ 	.word	0x0000001d


	//----- nvinfo : EIATTR_FRAME_SIZE
	.align		4
.L_1:
        /*000c*/ 	.byte	0x04, 0x11
        /*000e*/ 	.short	(.L_3 - .L_2)
	.align		4
.L_2:
        /*0010*/ 	.word	index@(_Z10kernelMainP11observationP7clusterPiS3_S3_)
        /*0014*/ 	.word	0x00000000


	//----- nvinfo : EIATTR_MIN_STACK_SIZE
	.align		4
.L_3:
        /*0018*/ 	.byte	0x04, 0x12
        /*001a*/ 	.short	(.L_5 - .L_4)
	.align		4
.L_4:
        /*001c*/ 	.word	index@(_Z10kernelMainP11observationP7clusterPiS3_S3_)
        /*0020*/ 	.word	0x00000000
.L_5:


//--------------------- .nv.compat                --------------------------
	.section	.nv.compat,"",@"SHT_CUDA_COMPAT_INFO"
	.align	4
        /*0000*/ 	.byte	0x02, 0x09, 0x00, 0x00, 0x02, 0x02, 0x01, 0x00, 0x02, 0x05, 0x05, 0x00, 0x03, 0x07, 0x01, 0x01
        /*0010*/ 	.byte	0x02, 0x03, 0x00, 0x00, 0x02, 0x06, 0x01, 0x00, 0x04, 0x0b, 0x08, 0x00, 0x09, 0x00, 0x00, 0x00
        /*0020*/ 	.byte	0x00, 0x00, 0x00, 0x00


//--------------------- .nv.info._Z10kernelMainP11observationP7clusterPiS3_S3_ --------------------------
	.section	.nv.info._Z10kernelMainP11observationP7clusterPiS3_S3_,"",@"SHT_CUDA_INFO"
	.sectionflags	@""
	.align	4


	//----- nvinfo : EIATTR_CUDA_API_VERSION
	.align		4
        /*0000*/ 	.byte	0x04, 0x37
        /*0002*/ 	.short	(.L_7 - .L_6)
.L_6:
        /*0004*/ 	.word	0x00000082


	//----- nvinfo : EIATTR_KPARAM_INFO
	.align		4
.L_7:
        /*0008*/ 	.byte	0x04, 0x17
        /*000a*/ 	.short	(.L_9 - .L_8)
.L_8:
        /*000c*/ 	.word	0x00000000
        /*0010*/ 	.short	0x0004
        /*0012*/ 	.short	0x0020
        /*0014*/ 	.byte	0x00, 0xf5, 0x21, 0x00


	//----- nvinfo : EIATTR_KPARAM_INFO
	.align		4
.L_9:
        /*0018*/ 	.byte	0x04, 0x17
        /*001a*/ 	.short	(.L_11 - .L_10)
.L_10:
        /*001c*/ 	.word	0x00000000
        /*0020*/ 	.short	0x0003
        /*0022*/ 	.short	0x0018
        /*0024*/ 	.byte	0x00, 0xf5, 0x21, 0x00


	//----- nvinfo : EIATTR_KPARAM_INFO
	.align		4
.L_11:
        /*0028*/ 	.byte	0x04, 0x17
        /*002a*/ 	.short	(.L_13 - .L_12)
.L_12:
        /*002c*/ 	.word	0x00000000
        /*0030*/ 	.short	0x0002
        /*0032*/ 	.short	0x0010
        /*0034*/ 	.byte	0x00, 0xf5, 0x21, 0x00


	//----- nvinfo : EIATTR_KPARAM_INFO
	.align		4
.L_13:
        /*0038*/ 	.byte	0x04, 0x17
        /*003a*/ 	.short	(.L_15 - .L_14)
.L_14:
        /*003c*/ 	.word	0x00000000
        /*0040*/ 	.short	0x0001
        /*0042*/ 	.short	0x0008
        /*0044*/ 	.byte	0x00, 0xf5, 0x21, 0x00


	//----- nvinfo : EIATTR_KPARAM_INFO
	.align		4
.L_15:
        /*0048*/ 	.byte	0x04, 0x17
        /*004a*/ 	.short	(.L_17 - .L_16)
.L_16:
        /*004c*/ 	.word	0x00000000
        /*0050*/ 	.short	0x0000
        /*0052*/ 	.short	0x0000
        /*0054*/ 	.byte	0x00, 0xf5, 0x21, 0x00


	//----- nvinfo : EIATTR_SPARSE_MMA_MASK
	.align		4
.L_17:
        /*0058*/ 	.byte	0x03, 0x50
        /*005a*/ 	.short	0x0000


	//----- nvinfo : EIATTR_MAXREG_COUNT
	.align		4
        /*005c*/ 	.byte	0x03, 0x1b
        /*005e*/ 	.short	0x00ff


	//----- nvinfo : EIATTR_MERCURY_ISA_VERSION
	.align		4
        /*0060*/ 	.byte	0x03, 0x5f
        /*0062*/ 	.short	0x0101


	//----- nvinfo : EIATTR_INT_WARP_WIDE_INSTR_OFFSETS
	.align		4
        /*0064*/ 	.byte	0x04, 0x31
        /*0066*/ 	.short	(.L_19 - .L_18)


	//   ....[0]....
.L_18:
        /*0068*/ 	.word	0x00000b90


	//----- nvinfo : EIATTR_VRC_CTA_INIT_COUNT
	.align		4
.L_19:
        /*006c*/ 	.byte	0x02, 0x4a
	.zero		1
	.zero		1


	//----- nvinfo : EIATTR_EXIT_INSTR_OFFSETS
	.align		4
        /*0070*/ 	.byte	0x04, 0x1c
        /*0072*/ 	.short	(.L_21 - .L_20)


	//   ....[0]....
.L_20:
        /*0074*/ 	.word	0x00000090


	//   ....[1]....
        /*0078*/ 	.word	0x00000b60


	//   ....[2]....
        /*007c*/ 	.word	0x00000bf0


	//----- nvinfo : EIATTR_CBANK_PARAM_SIZE
	.align		4
.L_21:
        /*0080*/ 	.byte	0x03, 0x19
        /*0082*/ 	.short	0x0028


	//----- nvinfo : EIATTR_PARAM_CBANK
	.align		4
        /*0084*/ 	.byte	0x04, 0x0a
        /*0086*/ 	.short	(.L_23 - .L_22)
	.align		4
.L_22:
        /*0088*/ 	.word	index@(.nv.constant0._Z10kernelMainP11observationP7clusterPiS3_S3_)
        /*008c*/ 	.short	0x0380
        /*008e*/ 	.short	0x0028


	//----- nvinfo : EIATTR_SW_WAR
	.align		4
.L_23:
        /*0090*/ 	.byte	0x04, 0x36
        /*0092*/ 	.short	(.L_25 - .L_24)
.L_24:
        /*0094*/ 	.word	0x00000008
.L_25:


//--------------------- .nv.callgraph             --------------------------
	.section	.nv.callgraph,"",@"SHT_CUDA_CALLGRAPH"
	.align	4
	.sectionentsize	8
	.align		4
        /*0000*/ 	.word	0x00000000
	.align		4
        /*0004*/ 	.word	0xffffffff
	.align		4
        /*0008*/ 	.word	0x00000000
	.align		4
        /*000c*/ 	.word	0xfffffffe
	.align		4
        /*0010*/ 	.word	0x00000000
	.align		4
        /*0014*/ 	.word	0xfffffffd
	.align		4
        /*0018*/ 	.word	0x00000000
	.align		4
        /*001c*/ 	.word	0xfffffffc


//--------------------- .text._Z10kernelMainP11observationP7clusterPiS3_S3_ --------------------------
	.section	.text._Z10kernelMainP11observationP7clusterPiS3_S3_,"ax",@progbits
	.align	128
        .global         _Z10kernelMainP11observationP7clusterPiS3_S3_
        .type           _Z10kernelMainP11observationP7clusterPiS3_S3_,@function
        .size           _Z10kernelMainP11observationP7clusterPiS3_S3_,(.L_x_5 - _Z10kernelMainP11observationP7clusterPiS3_S3_)
        .other          _Z10kernelMainP11observationP7clusterPiS3_S3_,@"STO_CUDA_ENTRY STV_DEFAULT"
_Z10kernelMainP11observationP7clusterPiS3_S3_:
.text._Z10kernelMainP11observationP7clusterPiS3_S3_:
[----:B------:R-:W-:Y:S08]  /*0000*/  LDC R1, c[0x0][0x37c] ;  /* 0x0000df00ff017b82 */ /* 0x000ff00000000800 */
[----:B------:R-:W0:Y:S01]  /*0010*/  LDC.64 R2, c[0x0][0x398] ;  /* 0x0000e600ff027b82 */ /* 0x000e220000000a00 */
[----:B------:R-:W0:Y:S02]  /*0020*/  LDCU.64 UR6, c[0x0][0x358] ;  /* 0x00006b00ff0677ac */ /* 0x000e240008000a00 */
[----:B0-----:R-:W2:Y:S05]  /*0030*/  LDG.E R3, desc[UR6][R2.64] ;  /* 0x0000000602037981 */ /* 0x001eaa000c1e1900 */
[----:B------:R-:W0:Y:S01]  /*0040*/  S2UR UR4, SR_CTAID.X ;  /* 0x00000000000479c3 */ /* 0x000e220000002500 */
[----:B------:R-:W0:Y:S07]  /*0050*/  S2R R0, SR_TID.X ;  /* 0x0000000000007919 */ /* 0x000e2e0000002100 */
[----:B------:R-:W0:Y:S02]  /*0060*/  LDC R5, c[0x0][0x360] ;  /* 0x0000d800ff057b82 */ /* 0x000e240000000800 */
[----:B0-----:R-:W-:-:S05]  /*0070*/  IMAD R0, R5, UR4, R0 ;  /* 0x0000000405007c24 */ /* 0x001fca000f8e0200 */
[----:B--2---:R-:W-:-:S13]  /*0080*/  ISETP.GE.AND P0, PT, R0, R3, PT ;  /* 0x000000030000720c */ /* 0x004fda0003f06270 */
[----:B------:R-:W-:Y:S05]  /*0090*/  @P0 EXIT ;  /* 0x000000000000094d */ /* 0x000fea0003800000 */
[----:B------:R-:W0:Y:S02]  /*00a0*/  LDC.64 R18, c[0x0][0x390] ;  /* 0x0000e400ff127b82 */ /* 0x000e240000000a00 */
[----:B0-----:R-:W2:Y:S01]  /*00b0*/  LDG.E R18, desc[UR6][R18.64] ;  /* 0x0000000612127981 */ /* 0x001ea2000c1e1900 */
[----:B------:R-:W-:Y:S02]  /*00c0*/  MOV R22, 0xffffffff ;  /* 0xffffffff00167802 */ /* 0x000fe40000000f00 */
[----:B--2---:R-:W-:-:S13]  /*00d0*/  ISETP.GE.AND P0, PT, R18, 0x1, PT ;  /* 0x000000011200780c */ /* 0x004fda0003f06270 */
[----:B------:R-:W-:Y:S05]  /*00e0*/  @!P0 BRA `(.L_x_0) ;  /* 0x00000008008c8947 */ /* 0x000fea0003800000 */
[----:B------:R-:W0:Y:S02]  /*00f0*/  LDC.64 R2, c[0x0][0x380] ;  /* 0x0000e000ff027b82 */ /* 0x000e240000000a00 */
[----:B0-----:R-:W-:-:S05]  /*0100*/  IMAD.WIDE R2, R0, 0xc, R2 ;  /* 0x0000000c00027825 */ /* 0x001fca00078e0202 */
[----:B------:R0:W5:Y:S04]  /*0110*/  LDG.E R19, desc[UR6][R2.64] ;  /* 0x0000000602137981 */ /* 0x000168000c1e1900 */
[----:B------:R0:W5:Y:S01]  /*0120*/  LDG.E R20, desc[UR6][R2.64+0x4] ;  /* 0x0000040602147981 */ /* 0x000162000c1e1900 */
[C---:B------:R-:W-:Y:S01]  /*0130*/  ISETP.GE.U32.AND P1, PT, R18.reuse, 0x8, PT ;  /* 0x000000081200780c */ /* 0x040fe20003f26070 */
[----:B------:R-:W-:Y:S01]  /*0140*/  HFMA2 R21, -RZ, RZ, 0, 0 ;  /* 0x00000000ff157431 */ /* 0x000fe200000001ff */
[----:B------:R-:W-:Y:S02]  /*0150*/  LOP3.LUT R25, R18, 0x7, RZ, 0xc0, !PT ;  /* 0x0000000712197812 */ /* 0x000fe400078ec0ff */
[----:B------:R-:W-:Y:S02]  /*0160*/  MOV R23, 0x7f800000 ;  /* 0x7f80000000177802 */ /* 0x000fe40000000f00 */
[----:B------:R-:W-:-:S02]  /*0170*/  ISETP.NE.AND P0, PT, R25, RZ, PT ;  /* 0x000000ff1900720c */ /* 0x000fc40003f05270 */
[----:B------:R-:W-:-:S05]  /*0180*/  MOV R22, 0xffffffff ;  /* 0xffffffff00167802 */ /* 0x000fca0000000f00 */
[----:B0-----:R-:W-:Y:S06]  /*0190*/  @!P1 BRA `(.L_x_1) ;  /* 0x0000000400389947 */ /* 0x001fec0003800000 */
[----:B------:R-:W0:Y:S01]  /*01a0*/  LDCU.64 UR4, c[0x0][0x388] ;  /* 0x00007100ff0477ac */ /* 0x000e220008000a00 */
[----:B------:R-:W-:Y:S01]  /*01b0*/  LOP3.LUT R21, R18, 0x7ffffff8, RZ, 0xc0, !PT ;  /* 0x7ffffff812157812 */ /* 0x000fe200078ec0ff */
[----:B------:R-:W-:Y:S01]  /*01c0*/  IMAD.MOV.U32 R22, RZ, RZ, -0x1 ;  /* 0xffffffffff167424 */ /* 0x000fe200078e00ff */
[----:B------:R-:W-:Y:S02]  /*01d0*/  MOV R23, 0x7f800000 ;  /* 0x7f80000000177802 */ /* 0x000fe40000000f00 */
[----:B------:R-:W-:Y:S01]  /*01e0*/  MOV R24, RZ ;  /* 0x000000ff00187202 */ /* 0x000fe20000000f00 */
[----:B0-----:R-:W-:-:S04]  /*01f0*/  UIADD3 UR4, UP0, UPT, UR4, 0x40, URZ ;  /* 0x0000004004047890 */ /* 0x001fc8000ff1e0ff */
[----:B------:R-:W-:Y:S02]  /*0200*/  UIADD3.X UR5, UPT, UPT, URZ, UR5, URZ, UP0, !UPT ;  /* 0x00000005ff057290 */ /* 0x000fe400087fe4ff */
[----:B------:R-:W-:-:S04]  /*0210*/  MOV R2, UR4 ;  /* 0x0000000400027c02 */ /* 0x000fc80008000f00 */
[----:B------:R-:W-:-:S07]  /*0220*/  MOV R3, UR5 ;  /* 0x0000000500037c02 */ /* 0x000fce0008000f00 */
.L_x_2:
[----:B------:R-:W2:Y:S04]  /*0230*/  LDG.E.64 R16, desc[UR6][R2.64+-0x40] ;  /* 0xffffc00602107981 */ /* 0x000ea8000c1e1b00 */
[----:B------:R-:W3:Y:S04]  /*0240*/  LDG.E.64 R4, desc[UR6][R2.64+-0x30] ;  /* 0xffffd00602047981 */ /* 0x000ee8000c1e1b00 */
[----:B------:R-:W4:Y:S04]  /*0250*/  LDG.E.64 R6, desc[UR6][R2.64+-0x20] ;  /* 0xffffe00602067981 */ /* 0x000f28000c1e1b00 */
[----:B------:R-:W4:Y:S04]  /*0260*/  LDG.E.64 R8, desc[UR6][R2.64+-0x10] ;  /* 0xfffff00602087981 */ /* 0x000f28000c1e1b00 */
[----:B------:R-:W4:Y:S04]  /*0270*/  LDG.E.64 R10, desc[UR6][R2.64] ;  /* 0x00000006020a7981 */ /* 0x000f28000c1e1b00 */
[----:B------:R-:W4:Y:S04]  /*0280*/  LDG.E.64 R12, desc[UR6][R2.64+0x10] ;  /* 0x00001006020c7981 */ /* 0x000f28000c1e1b00 */
[----:B------:R-:W4:Y:S01]  /*0290*/  LDG.E.64 R14, desc[UR6][R2.64+0x20] ;  /* 0x00002006020e7981 */ /* 0x000f22000c1e1b00 */
[----:B--2--5:R-:W-:Y:S01]  /*02a0*/  FADD R17, -R20, R17 ;  /* 0x0000001114117221 */ /* 0x024fe20000000100 */
[----:B------:R-:W-:-:S03]  /*02b0*/  FADD R16, -R19, R16 ;  /* 0x0000001013107221 */ /* 0x000fc60000000100 */
[----:B------:R-:W-:-:S04]  /*02c0*/  FMUL R17, R17, R17 ;  /* 0x0000001111117220 */ /* 0x000fc80000400000 */
[----:B------:R-:W-:Y:S02]  /*02d0*/  FFMA R26, R16, R16, R17 ;  /* 0x00000010101a7223 */ /* 0x000fe40000000011 */
[----:B------:R0:W2:Y:S01]  /*02e0*/  LDG.E.64 R16, desc[UR6][R2.64+0x30] ;  /* 0x0000300602107981 */ /* 0x0000a2000c1e1b00 */
[----:B---3--:R-:W-:Y:S01]  /*02f0*/  FADD R5, -R20, R5 ;  /* 0x0000000514057221 */ /* 0x008fe20000000100 */
[----:B------:R-:W-:Y:S01]  /*0300*/  FADD R4, -R19, R4 ;  /* 0x0000000413047221 */ /* 0x000fe20000000100 */
[----:B------:R-:W-:Y:S02]  /*0310*/  FSETP.GEU.AND P5, PT, R26, R23, PT ;  /* 0x000000171a00720b */ /* 0x000fe40003fae000 */
[----:B------:R-:W-:Y:S01]  /*0320*/  FMUL R5, R5, R5 ;  /* 0x0000000505057220 */ /* 0x000fe20000400000 */
[----:B----4-:R-:W-:Y:S01]  /*0330*/  FADD R7, -R20, R7 ;  /* 0x0000000714077221 */ /* 0x010fe20000000100 */
[----:B------:R-:W-:Y:S02]  /*0340*/  FSEL R23, R26, R23, !P5 ;  /* 0x000000171a177208 */ /* 0x000fe40006800000 */
[----:B------:R-:W-:Y:S01]  /*0350*/  FFMA R4, R4, R4, R5 ;  /* 0x0000000404047223 */ /* 0x000fe20000000005 */
[----:B------:R-:W-:Y:S01]  /*0360*/  FADD R6, -R19, R6 ;  /* 0x0000000613067221 */ /* 0x000fe20000000100 */
[----:B------:R-:W-:-:S03]  /*0370*/  FMUL R7, R7, R7 ;  /* 0x0000000707077220 */ /* 0x000fc60000400000 */
[-C--:B------:R-:W-:Y:S01]  /*0380*/  FSETP.GEU.AND P6, PT, R4, R23.reuse, PT ;  /* 0x000000170400720b */ /* 0x080fe20003fce000 */
[----:B------:R-:W-:Y:S01]  /*0390*/  FFMA R7, R6, R6, R7 ;  /* 0x0000000606077223 */ /* 0x000fe20000000007 */
[----:B------:R-:W-:Y:S02]  /*03a0*/  FADD R9, -R20, R9 ;  /* 0x0000000914097221 */ /* 0x000fe40000000100 */
[----:B------:R-:W-:Y:S01]  /*03b0*/  FSEL R4, R4, R23, !P6 ;  /* 0x0000001704047208 */ /* 0x000fe20007000000 */
[----:B------:R-:W-:Y:S01]  /*03c0*/  FADD R8, -R19, R8 ;  /* 0x0000000813087221 */ /* 0x000fe20000000100 */
[----:B------:R-:W-:Y:S02]  /*03d0*/  FMUL R9, R9, R9 ;  /* 0x0000000909097220 */ /* 0x000fe40000400000 */
[----:B------:R-:W-:Y:S01]  /*03e0*/  FSETP.GEU.AND P4, PT, R7, R4, PT ;  /* 0x000000040700720b */ /* 0x000fe20003f8e000 */
[----:B------:R-:W-:Y:S01]  /*03f0*/  FADD R11, -R20, R11 ;  /* 0x0000000b140b7221 */ /* 0x000fe20000000100 */
[----:B------:R-:W-:-:S02]  /*0400*/  FFMA R9, R8, R8, R9 ;  /* 0x0000000808097223 */ /* 0x000fc40000000009 */
[----:B------:R-:W-:Y:S01]  /*0410*/  FSEL R4, R7, R4, !P4 ;  /* 0x0000000407047208 */ /* 0x000fe20006000000 */
[----:B------:R-:W-:Y:S01]  /*0420*/  FADD R10, -R19, R10 ;  /* 0x0000000a130a7221 */ /* 0x000fe20000000100 */
[----:B------:R-:W-:Y:S02]  /*0430*/  FMUL R11, R11, R11 ;  /* 0x0000000b0b0b7220 */ /* 0x000fe40000400000 */
[C---:B------:R-:W-:Y:S01]  /*0440*/  FSETP.GEU.AND P3, PT, R9.reuse, R4, PT ;  /* 0x000000040900720b */ /* 0x040fe20003f6e000 */
[----:B------:R-:W-:Y:S01]  /*0450*/  FADD R13, -R20, R13 ;  /* 0x0000000d140d7221 */ /* 0x000fe20000000100 */
[----:B------:R-:W-:Y:S02]  /*0460*/  FFMA R11, R10, R10, R11 ;  /* 0x0000000a0a0b7223 */ /* 0x000fe4000000000b */
[----:B------:R-:W-:Y:S01]  /*0470*/  FSEL R4, R9, R4, !P3 ;  /* 0x0000000409047208 */ /* 0x000fe20005800000 */
[----:B------:R-:W-:Y:S01]  /*0480*/  FADD R12, -R19, R12 ;  /* 0x0000000c130c7221 */ /* 0x000fe20000000100 */
[----:B------:R-:W-:-:S02]  /*0490*/  FMUL R13, R13, R13 ;  /* 0x0000000d0d0d7220 */ /* 0x000fc40000400000 */
[C---:B------:R-:W-:Y:S01]  /*04a0*/  FSETP.GEU.AND P1, PT, R11.reuse, R4, PT ;  /* 0x000000040b00720b */ /* 0x040fe20003f2e000 */
[----:B------:R-:W-:Y:S01]  /*04b0*/  FADD R15, -R20, R15 ;  /* 0x0000000f140f7221 */ /* 0x000fe20000000100 */
[----:B------:R-:W-:Y:S02]  /*04c0*/  FFMA R13, R12, R12, R13 ;  /* 0x0000000c0c0d7223 */ /* 0x000fe4000000000d */
[----:B------:R-:W-:Y:S01]  /*04d0*/  FSEL R4, R11, R4, !P1 ;  /* 0x000000040b047208 */ /* 0x000fe20004800000 */
[----:B------:R-:W-:Y:S01]  /*04e0*/  FADD R14, -R19, R14 ;  /* 0x0000000e130e7221 */ /* 0x000fe20000000100 */
[----:B------:R-:W-:Y:S02]  /*04f0*/  FMUL R15, R15, R15 ;  /* 0x0000000f0f0f7220 */ /* 0x000fe40000400000 */
[----:B------:R-:W-:Y:S02]  /*0500*/  FSETP.GEU.AND P2, PT, R13, R4, PT ;  /* 0x000000040d00720b */ /* 0x000fe40003f4e000 */
[----:B------:R-:W-:-:S02]  /*0510*/  FFMA R15, R14, R14, R15 ;  /* 0x0000000e0e0f7223 */ /* 0x000fc4000000000f */
[----:B------:R-:W-:Y:S02]  /*0520*/  FSEL R4, R13, R4, !P2 ;  /* 0x000000040d047208 */ /* 0x000fe40005000000 */
[C---:B------:R-:W-:Y:S02]  /*0530*/  SEL R22, R24.reuse, R22, !P5 ;  /* 0x0000001618167207 */ /* 0x040fe40006800000 */
[CC--:B------:R-:W-:Y:S02]  /*0540*/  FSETP.GEU.AND P5, PT, R15.reuse, R4.reuse, PT ;  /* 0x000000040f00720b */ /* 0x0c0fe40003fae000 */
[C---:B------:R-:W-:Y:S02]  /*0550*/  @!P6 IADD3 R22, PT, PT, R24.reuse, 0x1, RZ ;  /* 0x000000011816e810 */ /* 0x040fe40007ffe0ff */
[----:B------:R-:W-:Y:S01]  /*0560*/  FSEL R4, R15, R4, !P5 ;  /* 0x000000040f047208 */ /* 0x000fe20006800000 */
[C---:B------:R-:W-:Y:S01]  /*0570*/  @!P4 VIADD R22, R24.reuse, 0x2 ;  /* 0x000000021816c836 */ /* 0x040fe20000000000 */
[----:B------:R-:W-:-:S02]  /*0580*/  @!P3 IADD3 R22, PT, PT, R24, 0x3, RZ ;  /* 0x000000031816b810 */ /* 0x000fc40007ffe0ff */
[C---:B------:R-:W-:Y:S02]  /*0590*/  @!P1 IADD3 R22, PT, PT, R24.reuse, 0x4, RZ ;  /* 0x0000000418169810 */ /* 0x040fe40007ffe0ff */
[----:B------:R-:W-:-:S03]  /*05a0*/  @!P2 IADD3 R22, PT, PT, R24, 0x5, RZ ;  /* 0x000000051816a810 */ /* 0x000fc60007ffe0ff */
[----:B------:R-:W-:Y:S02]  /*05b0*/  @!P5 IADD3 R22, PT, PT, R24, 0x6, RZ ;  /* 0x000000061816d810 */ /* 0x000fe40007ffe0ff */
[----:B0-----:R-:W-:-:S04]  /*05c0*/  IADD3 R2, P2, PT, R2, 0x80, RZ ;  /* 0x0000008002027810 */ /* 0x001fc80007f5e0ff */
[----:B------:R-:W-:Y:S01]  /*05d0*/  IADD3.X R3, PT, PT, RZ, R3, RZ, P2, !PT ;  /* 0x00000003ff037210 */ /* 0x000fe200017fe4ff */
[----:B--2---:R-:W-:Y:S01]  /*05e0*/  FADD R17, -R20, R17 ;  /* 0x0000001114117221 */ /* 0x004fe20000000100 */
[----:B------:R-:W-:-:S03]  /*05f0*/  FADD R16, -R19, R16 ;  /* 0x0000001013107221 */ /* 0x000fc60000000100 */
[----:B------:R-:W-:-:S04]  /*0600*/  FMUL R17, R17, R17 ;  /* 0x0000001111117220 */ /* 0x000fc80000400000 */
[----:B------:R-:W-:-:S05]  /*0610*/  FFMA R17, R16, R16, R17 ;  /* 0x0000001010117223 */ /* 0x000fca0000000011 */
[----:B------:R-:W-:-:S13]  /*0620*/  FSETP.GEU.AND P3, PT, R17, R4, PT ;  /* 0x000000041100720b */ /* 0x000fda0003f6e000 */
[C---:B------:R-:W-:Y:S01]  /*0630*/  @!P3 VIADD R22, R24.reuse, 0x7 ;  /* 0x000000071816b836 */ /* 0x040fe20000000000 */
[----:B------:R-:W-:-:S04]  /*0640*/  IADD3 R24, PT, PT, R24, 0x8, RZ ;  /* 0x0000000818187810 */ /* 0x000fc80007ffe0ff */
[----:B------:R-:W-:Y:S02]  /*0650*/  ISETP.NE.AND P1, PT, R24, R21, PT ;  /* 0x000000151800720c */ /* 0x000fe40003f25270 */
[----:B------:R-:W-:-:S11]  /*0660*/  FSEL R23, R17, R4, !P3 ;  /* 0x0000000411177208 */ /* 0x000fd60005800000 */
[----:B------:R-:W-:Y:S05]  /*0670*/  @P1 BRA `(.L_x_2) ;  /* 0xfffffff800ec1947 */ /* 0x000fea000383ffff */
.L_x_1:
[----:B------:R-:W-:Y:S05]  /*0680*/  @!P0 BRA `(.L_x_0) ;  /* 0x0000000400248947 */ /* 0x000fea0003800000 */
[----:B------:R-:W-:Y:S02]  /*0690*/  ISETP.GE.U32.AND P0, PT, R25, 0x4, PT ;  /* 0x000000041900780c */ /* 0x000fe40003f06070 */
[----:B------:R-:W-:-:S04]  /*06a0*/  LOP3.LUT R12, R18, 0x3, RZ, 0xc0, !PT ;  /* 0x00000003120c7812 */ /* 0x000fc800078ec0ff */
[----:B------:R-:W-:-:S07]  /*06b0*/  ISETP.NE.AND P4, PT, R12, RZ, PT ;  /* 0x000000ff0c00720c */ /* 0x000fce0003f85270 */
[----:B------:R-:W-:Y:S06]  /*06c0*/  @!P0 BRA `(.L_x_3) ;  /* 0x00000000008c8947 */ /* 0x000fec0003800000 */
[----:B------:R-:W0:Y:S02]  /*06d0*/  LDC.64 R8, c[0x0][0x388] ;  /* 0x0000e200ff087b82 */ /* 0x000e240000000a00 */
[----:B0-----:R-:W-:-:S05]  /*06e0*/  IMAD.WIDE.U32 R8, R21, 0x10, R8 ;  /* 0x0000001015087825 */ /* 0x001fca00078e0008 */
[----:B------:R-:W2:Y:S04]  /*06f0*/  LDG.E.64 R10, desc[UR6][R8.64] ;  /* 0x00000006080a7981 */ /* 0x000ea8000c1e1b00 */
[----:B------:R-:W3:Y:S04]  /*0700*/  LDG.E.64 R4, desc[UR6][R8.64+0x10] ;  /* 0x0000100608047981 */ /* 0x000ee8000c1e1b00 */
[----:B------:R-:W4:Y:S04]  /*0710*/  LDG.E.64 R2, desc[UR6][R8.64+0x20] ;  /* 0x0000200608027981 */ /* 0x000f28000c1e1b00 */
[----:B------:R-:W4:Y:S01]  /*0720*/  LDG.E.64 R6, desc[UR6][R8.64+0x30] ;  /* 0x0000300608067981 */ /* 0x000f22000c1e1b00 */
[----:B--2--5:R-:W-:Y:S01]  /*0730*/  FADD R11, -R20, R11 ;  /* 0x0000000b140b7221 */ /* 0x024fe20000000100 */
[----:B------:R-:W-:-:S03]  /*0740*/  FADD R10, -R19, R10 ;  /* 0x0000000a130a7221 */ /* 0x000fc60000000100 */
[----:B------:R-:W-:Y:S01]  /*0750*/  FMUL R11, R11, R11 ;  /* 0x0000000b0b0b7220 */ /* 0x000fe20000400000 */
[----:B---3--:R-:W-:Y:S01]  /*0760*/  FADD R5, -R20, R5 ;  /* 0x0000000514057221 */ /* 0x008fe20000000100 */
[----:B------:R-:W-:Y:S02]  /*0770*/  FADD R4, -R19, R4 ;  /* 0x0000000413047221 */ /* 0x000fe40000000100 */
[----:B------:R-:W-:Y:S01]  /*0780*/  FFMA R10, R10, R10, R11 ;  /* 0x0000000a0a0a7223 */ /* 0x000fe2000000000b */
[----:B------:R-:W-:Y:S01]  /*0790*/  FMUL R5, R5, R5 ;  /* 0x0000000505057220 */ /* 0x000fe20000400000 */
[C---:B----4-:R-:W-:Y:S01]  /*07a0*/  FADD R3, -R20.reuse, R3 ;  /* 0x0000000314037221 */ /* 0x050fe20000000100 */
[----:B------:R-:W-:Y:S01]  /*07b0*/  FADD R2, -R19, R2 ;  /* 0x0000000213027221 */ /* 0x000fe20000000100 */
[----:B------:R-:W-:Y:S01]  /*07c0*/  FADD R7, -R20, R7 ;  /* 0x0000000714077221 */ /* 0x000fe20000000100 */
[----:B------:R-:W-:Y:S01]  /*07d0*/  FSETP.GEU.AND P0, PT, R10, R23, PT ;  /* 0x000000170a00720b */ /* 0x000fe20003f0e000 */
[----:B------:R-:W-:Y:S01]  /*07e0*/  FFMA R5, R4, R4, R5 ;  /* 0x0000000404057223 */ /* 0x000fe20000000005 */
[----:B------:R-:W-:Y:S01]  /*07f0*/  FMUL R3, R3, R3 ;  /* 0x0000000303037220 */ /* 0x000fe20000400000 */
[----:B------:R-:W-:Y:S01]  /*0800*/  FADD R6, -R19, R6 ;  /* 0x0000000613067221 */ /* 0x000fe20000000100 */
[----:B------:R-:W-:Y:S01]  /*0810*/  FSEL R10, R10, R23, !P0 ;  /* 0x000000170a0a7208 */ /* 0x000fe20004000000 */
[----:B------:R-:W-:Y:S01]  /*0820*/  FMUL R7, R7, R7 ;  /* 0x0000000707077220 */ /* 0x000fe20000400000 */
[----:B------:R-:W-:Y:S01]  /*0830*/  FFMA R2, R2, R2, R3 ;  /* 0x0000000202027223 */ /* 0x000fe20000000003 */
[----:B------:R-:W-:-:S02]  /*0840*/  SEL R22, R21, R22, !P0 ;  /* 0x0000001615167207 */ /* 0x000fc40004000000 */
[----:B------:R-:W-:Y:S01]  /*0850*/  FSETP.GEU.AND P1, PT, R5, R10, PT ;  /* 0x0000000a0500720b */ /* 0x000fe20003f2e000 */
[----:B------:R-:W-:-:S03]  /*0860*/  FFMA R7, R6, R6, R7 ;  /* 0x0000000606077223 */ /* 0x000fc60000000007 */
[----:B------:R-:W-:-:S04]  /*0870*/  FSEL R5, R5, R10, !P1 ;  /* 0x0000000a05057208 */ /* 0x000fc80004800000 */
[----:B------:R-:W-:-:S04]  /*0880*/  FSETP.GEU.AND P2, PT, R2, R5, PT ;  /* 0x000000050200720b */ /* 0x000fc80003f4e000 */
[----:B------:R-:W-:Y:S02]  /*0890*/  FSEL R2, R2, R5, !P2 ;  /* 0x0000000502027208 */ /* 0x000fe40005000000 */
[----:B------:R-:W-:Y:S02]  /*08a0*/  @!P1 IADD3 R22, PT, PT, R21, 0x1, RZ ;  /* 0x0000000115169810 */ /* 0x000fe40007ffe0ff */
[----:B------:R-:W-:-:S04]  /*08b0*/  FSETP.GEU.AND P3, PT, R7, R2, PT ;  /* 0x000000020700720b */ /* 0x000fc80003f6e000 */
[----:B------:R-:W-:Y:S02]  /*08c0*/  FSEL R23, R7, R2, !P3 ;  /* 0x0000000207177208 */ /* 0x000fe40005800000 */
[----:B------:R-:W-:-:S07]  /*08d0*/  @!P2 IADD3 R22, PT, PT, R21, 0x2, RZ ;  /* 0x000000021516a810 */ /* 0x000fce0007ffe0ff */
[C---:B------:R-:W-:Y:S01]  /*08e0*/  @!P3 VIADD R22, R21.reuse, 0x3 ;  /* 0x000000031516b836 */ /* 0x040fe20000000000 */
[----:B------:R-:W-:-:S07]  /*08f0*/  IADD3 R21, PT, PT, R21, 0x4, RZ ;  /* 0x0000000415157810 */ /* 0x000fce0007ffe0ff */
.L_x_3:
[----:B------:R-:W-:Y:S05]  /*0900*/  @!P4 BRA `(.L_x_0) ;  /* 0x000000000084c947 */ /* 0x000fea0003800000 */
[----:B------:R-:W-:-:S13]  /*0910*/  ISETP.NE.AND P0, PT, R12, 0x1, PT ;  /* 0x000000010c00780c */ /* 0x000fda0003f05270 */
[----:B------:R-:W0:Y:S02]  /*0920*/  @P0 LDC.64 R2, c[0x0][0x388] ;  /* 0x0000e200ff020b82 */ /* 0x000e240000000a00 */
[----:B0-----:R-:W-:-:S05]  /*0930*/  @P0 IMAD.WIDE.U32 R4, R21, 0x10, R2 ;  /* 0x0000001015040825 */ /* 0x001fca00078e0002 */
[----:B------:R-:W2:Y:S04]  /*0940*/  @P0 LDG.E.64 R6, desc[UR6][R4.64] ;  /* 0x0000000604060981 */ /* 0x000ea8000c1e1b00 */
[----:B------:R-:W3:Y:S01]  /*0950*/  @P0 LDG.E.64 R2, desc[UR6][R4.64+0x10] ;  /* 0x0000100604020981 */ /* 0x000ee2000c1e1b00 */
[----:B------:R-:W-:-:S04]  /*0960*/  LOP3.LUT R18, R18, 0x1, RZ, 0xc0, !PT ;  /* 0x0000000112127812 */ /* 0x000fc800078ec0ff */
[----:B------:R-:W-:Y:S01]  /*0970*/  ISETP.NE.U32.AND P1, PT, R18, 0x1, PT ;  /* 0x000000011200780c */ /* 0x000fe20003f25070 */
[----:B--2--5:R-:W-:Y:S01]  /*0980*/  @P0 FADD R7, -R20, R7 ;  /* 0x0000000714070221 */ /* 0x024fe20000000100 */
[----:B------:R-:W-:-:S03]  /*0990*/  @P0 FADD R6, -R19, R6 ;  /* 0x0000000613060221 */ /* 0x000fc60000000100 */
[----:B------:R-:W-:Y:S01]  /*09a0*/  @P0 FMUL R7, R7, R7 ;  /* 0x0000000707070220 */ /* 0x000fe20000400000 */
[----:B---3--:R-:W-:-:S03]  /*09b0*/  @P0 FADD R3, -R20, R3 ;  /* 0x0000000314030221 */ /* 0x008fc60000000100 */
[----:B------:R-:W-:Y:S01]  /*09c0*/  @P0 FFMA R6, R6, R6, R7 ;  /* 0x0000000606060223 */ /* 0x000fe20000000007 */
[----:B------:R-:W-:Y:S01]  /*09d0*/  @P0 FADD R7, -R19, R2 ;  /* 0x0000000213070221 */ /* 0x000fe20000000100 */
[----:B------:R-:W-:Y:S02]  /*09e0*/  @P0 FMUL R8, R3, R3 ;  /* 0x0000000303080220 */ /* 0x000fe40000400000 */
[----:B------:R-:W0:Y:S01]  /*09f0*/  @!P1 LDC.64 R2, c[0x0][0x388] ;  /* 0x0000e200ff029b82 */ /* 0x000e220000000a00 */
[----:B------:R-:W-:Y:S01]  /*0a00*/  @P0 FSETP.GEU.AND P2, PT, R6, R23, PT ;  /* 0x000000170600020b */ /* 0x000fe20003f4e000 */
[----:B------:R-:W-:-:S03]  /*0a10*/  @P0 FFMA R7, R7, R7, R8 ;  /* 0x0000000707070223 */ /* 0x000fc60000000008 */
[----:B------:R-:W-:Y:S02]  /*0a20*/  @P0 FSEL R6, R6, R23, !P2 ;  /* 0x0000001706060208 */ /* 0x000fe40005000000 */
[----:B------:R-:W-:Y:S02]  /*0a30*/  @P0 SEL R4, R21, R22, !P2 ;  /* 0x0000001615040207 */ /* 0x000fe40005000000 */
[----:B------:R-:W-:-:S13]  /*0a40*/  FSETP.GEU.OR P3, PT, R7, R6, !P0 ;  /* 0x000000060700720b */ /* 0x000fda000476e400 */
[C---:B------:R-:W-:Y:S02]  /*0a50*/  @!P3 IADD3 R4, PT, PT, R21.reuse, 0x1, RZ ;  /* 0x000000011504b810 */ /* 0x040fe40007ffe0ff */
[----:B------:R-:W-:-:S05]  /*0a60*/  @P0 IADD3 R21, PT, PT, R21, 0x2, RZ ;  /* 0x0000000215150810 */ /* 0x000fca0007ffe0ff */
[----:B0-----:R-:W-:-:S06]  /*0a70*/  @!P1 IMAD.WIDE.U32 R2, R21, 0x10, R2 ;  /* 0x0000001015029825 */ /* 0x001fcc00078e0002 */
[----:B------:R-:W2:Y:S01]  /*0a80*/  @!P1 LDG.E.64 R2, desc[UR6][R2.64] ;  /* 0x0000000602029981 */ /* 0x000ea2000c1e1b00 */
[C---:B------:R-:W-:Y:S02]  /*0a90*/  @P0 FSETP.GEU.AND P2, PT, R7.reuse, R6, PT ;  /* 0x000000060700020b */ /* 0x040fe40003f4e000 */
[----:B------:R-:W-:Y:S02]  /*0aa0*/  @P0 MOV R22, R4 ;  /* 0x0000000400160202 */ /* 0x000fe40000000f00 */
[----:B------:R-:W-:Y:S01]  /*0ab0*/  @P0 FSEL R23, R7, R6, !P2 ;  /* 0x0000000607170208 */ /* 0x000fe20005000000 */
[----:B--2---:R-:W-:Y:S01]  /*0ac0*/  @!P1 FADD R20, -R20, R3 ;  /* 0x0000000314149221 */ /* 0x004fe20000000100 */
[----:B------:R-:W-:-:S03]  /*0ad0*/  @!P1 FADD R19, -R19, R2 ;  /* 0x0000000213139221 */ /* 0x000fc60000000100 */
[----:B------:R-:W-:-:S04]  /*0ae0*/  @!P1 FMUL R20, R20, R20 ;  /* 0x0000001414149220 */ /* 0x000fc80000400000 */
[----:B------:R-:W-:-:S05]  /*0af0*/  @!P1 FFMA R20, R19, R19, R20 ;  /* 0x0000001313149223 */ /* 0x000fca0000000014 */
[----:B------:R-:W-:-:S04]  /*0b00*/  @!P1 FSETP.GEU.AND P2, PT, R20, R23, PT ;  /* 0x000000171400920b */ /* 0x000fc80003f4e000 */
[----:B------:R-:W-:-:S09]  /*0b10*/  @!P1 SEL R22, R21, R22, !P2 ;  /* 0x0000001615169207 */ /* 0x000fd20005000000 */
.L_x_0:
[----:B------:R-:W0:Y:S02]  /*0b20*/  LDC.64 R2, c[0x0][0x380] ;  /* 0x0000e000ff027b82 */ /* 0x000e240000000a00 */
[----:B0-----:R-:W-:-:S05]  /*0b30*/  IMAD.WIDE R4, R0, 0xc, R2 ;  /* 0x0000000c00047825 */ /* 0x001fca00078e0202 */
[----:B------:R-:W2:Y:S02]  /*0b40*/  LDG.E R3, desc[UR6][R4.64+0x8] ;  /* 0x0000080604037981 */ /* 0x000ea4000c1e1900 */
[----:B--2---:R-:W-:-:S13]  /*0b50*/  ISETP.NE.AND P0, PT, R22, R3, PT ;  /* 0x000000031600720c */ /* 0x004fda0003f05270 */
[----:B------:R-:W-:Y:S05]  /*0b60*/  @!P0 EXIT ;  /* 0x000000000000894d */ /* 0x000fea0003800000 */
[----:B------:R-:W0:Y:S01]  /*0b70*/  S2R R0, SR_LANEID ;  /* 0x0000000000007919 */ /* 0x000e220000000000 */
[----:B------:R-:W1:Y:S01]  /*0b80*/  LDC.64 R2, c[0x0][0x3a0] ;  /* 0x0000e800ff027b82 */ /* 0x000e620000000a00 */
[----:B------:R-:W-:Y:S02]  /*0b90*/  VOTEU.ANY UR4, UPT, PT ;  /* 0x0000000000047886 */ /* 0x000fe400038e0100 */
[----:B------:R-:W-:Y:S02]  /*0ba0*/  UFLO.U32 UR5, UR4 ;  /* 0x00000004000572bd */ /* 0x000fe400080e0000 */
[----:B------:R-:W1:Y:S01]  /*0bb0*/  POPC R7, UR4 ;  /* 0x0000000400077d09 */ /* 0x000e620008000000 */
[----:B------:R-:W-:Y:S03]  /*0bc0*/  STG.E desc[UR6][R4.64+0x8], R22 ;  /* 0x0000081604007986 */ /* 0x000fe6000c101906 */
[----:B0-----:R-:W-:-:S13]  /*0bd0*/  ISETP.EQ.U32.AND P0, PT, R0, UR5, PT ;  /* 0x0000000500007c0c */ /* 0x001fda000bf02070 */
[----:B-1----:R-:W-:Y:S01]  /*0be0*/  @P0 REDG.E.ADD.STRONG.GPU desc[UR6][R2.64], R7 ;  /* 0x000000070200098e */ /* 0x002fe2000c12e106 */
[----:B------:R-:W-:Y:S05]  /*0bf0*/  EXIT ;  /* 0x000000000000794d */ /* 0x000fea0003800000 */
.L_x_4:
[----:B------:R-:W-:-:S00]  /*0c00*/  BRA `(.L_x_4) ;  /* 0xfffffffc00fc7947 */ /* 0x000fc0000383ffff */
[----:B------:R-:W-:-:S00]  /*0c10*/  NOP ;  /* 0x0000000000007918 */ /* 0x000fc00000000000 */
        /* <DEDUP_REMOVED lines=14> */
.L_x_5:


//--------------------- .nv.shared.reserved.0     --------------------------
	.section	.nv.shared.reserved.0,"aw",@nobits
	.weak		__nv_reservedSMEM_offset_0_alias
	.size		__nv_reservedSMEM_offset_0_alias, 0, 64
	.other		__nv_reservedSMEM_offset_0_alias,@"STO_CUDA_RESERVED_SHARED STV_DEFAULT"
__nv_reservedSMEM_offset_0_alias:
	.zero		0
	.zero		64


//--------------------- .nv.constant0._Z10kernelMainP11observationP7clusterPiS3_S3_ --------------------------
	.section	.nv.constant0._Z10kernelMainP11observationP7clusterPiS3_S3_,"a",@progbits
	.sectionflags	@""
	.align	4
.nv.constant0._Z10kernelMainP11observationP7clusterPiS3_S3_:
	.zero		936


//--------------------- SYMBOLS --------------------------

	.type		.nv.reservedSmem.offset0,@object
	.size		.nv.reservedSmem.offset0,0x4
